//
// Generated by NVIDIA NVVM Compiler
//
// Compiler Build ID: CL-36424714
// Cuda compilation tools, release 13.0, V13.0.88
// Based on NVVM 20.0.0
//

.version 9.0
.target sm_100
.address_size 64

	// .globl	_Z6vecAddPKfS0_Pfi

.visible .entry _Z6vecAddPKfS0_Pfi(
	.param .u64 .ptr .align 1 _Z6vecAddPKfS0_Pfi_param_0,
	.param .u64 .ptr .align 1 _Z6vecAddPKfS0_Pfi_param_1,
	.param .u64 .ptr .align 1 _Z6vecAddPKfS0_Pfi_param_2,
	.param .u32 _Z6vecAddPKfS0_Pfi_param_3
)
{
	.reg .pred 	%p<2>;
	.reg .b32 	%r<6>;
	.reg .b32 	%f<4>;
	.reg .b64 	%rd<11>;

	ld.param.u64 	%rd1, [_Z6vecAddPKfS0_Pfi_param_0];
	ld.param.u64 	%rd2, [_Z6vecAddPKfS0_Pfi_param_1];
	ld.param.u64 	%rd3, [_Z6vecAddPKfS0_Pfi_param_2];
	ld.param.u32 	%r2, [_Z6vecAddPKfS0_Pfi_param_3];
	mov.u32 	%r3, %ctaid.x;
	mov.u32 	%r4, %ntid.x;
	mov.u32 	%r5, %tid.x;
	mad.lo.s32 	%r1, %r3, %r4, %r5;
	setp.ge.s32 	%p1, %r1, %r2;
	@%p1 bra 	$L__BB0_2;
	cvta.to.global.u64 	%rd4, %rd1;
	cvta.to.global.u64 	%rd5, %rd2;
	cvta.to.global.u64 	%rd6, %rd3;
	mul.wide.s32 	%rd7, %r1, 4;
	add.s64 	%rd8, %rd4, %rd7;
	ld.global.nc.f32 	%f1, [%rd8];
	add.s64 	%rd9, %rd5, %rd7;
	ld.global.nc.f32 	%f2, [%rd9];
	add.f32 	%f3, %f1, %f2;
	add.s64 	%rd10, %rd6, %rd7;
	st.global.f32 	[%rd10], %f3;
$L__BB0_2:
	ret;

}


// ===== COMPILED SASS (sm_100) =====

	.target	sm_100

	.elftype	@"ET_EXEC"


//--------------------- .note.nv.tkinfo           --------------------------
	.section	.note.nv.tkinfo,"",@"SHT_NOTE"
	.sectionflags	@"SHF_NOTE_NV_TKINFO"
	.tkinfo
        /*0018*/ 	.word	0x00000002
        /*0030*/ 	.string	""
        /*0030*/ 	.string	"ptxas"
        /*0030*/ 	.string	"Cuda compilation tools, release 13.0, V13.0.88"
        /*0030*/ 	.string	"Build cuda_13.0.r13.0/compiler.36424714_0"
        /*0030*/ 	.string	"-arch sm_100 -m 64 "



//--------------------- .note.nv.cuinfo           --------------------------
	.section	.note.nv.cuinfo,"",@"SHT_NOTE"
	.sectionflags	@"SHF_NOTE_NV_CUINFO"
        /*0018*/ 	.short	0x0002
        /*001a*/ 	.short	0x0064
        /*001c*/ 	.short	0x0082
	.zero		2


//--------------------- .nv.info                  --------------------------
	.section	.nv.info,"",@"SHT_CUDA_INFO"
	.align	4


	//----- nvinfo : EIATTR_REGCOUNT
	.align		4
        /*0000*/ 	.byte	0x04, 0x2f
        /*0002*/ 	.short	(.L_1 - .L_0)
	.align		4
.L_0:
        /*0004*/ 	.word	index@(_Z6vecAddPKfS0_Pfi)
        /*0008*/ 	.word	0x0000000c


	//----- nvinfo : EIATTR_FRAME_SIZE
	.align		4
.L_1:
        /*000c*/ 	.byte	0x04, 0x11
        /*000e*/ 	.short	(.L_3 - .L_2)
	.align		4
.L_2:
        /*0010*/ 	.word	index@(_Z6vecAddPKfS0_Pfi)
        /*0014*/ 	.word	0x00000000


	//----- nvinfo : EIATTR_MIN_STACK_SIZE
	.align		4
.L_3:
        /*0018*/ 	.byte	0x04, 0x12
        /*001a*/ 	.short	(.L_5 - .L_4)
	.align		4
.L_4:
        /*001c*/ 	.word	index@(_Z6vecAddPKfS0_Pfi)
        /*0020*/ 	.word	0x00000000
.L_5:


//--------------------- .nv.compat                --------------------------
	.section	.nv.compat,"",@"SHT_CUDA_COMPAT_INFO"
	.align	4
        /*0000*/ 	.byte	0x02, 0x09, 0x00, 0x00, 0x02, 0x02, 0x01, 0x00, 0x02, 0x05, 0x05, 0x00, 0x03, 0x07, 0x01, 0x01
        /*0010*/ 	.byte	0x02, 0x03, 0x00, 0x00, 0x02, 0x06, 0x01, 0x00, 0x04, 0x0b, 0x08, 0x00, 0x09, 0x00, 0x00, 0x00
        /*0020*/ 	.byte	0x00, 0x00, 0x00, 0x00


//--------------------- .nv.info._Z6vecAddPKfS0_Pfi --------------------------
	.section	.nv.info._Z6vecAddPKfS0_Pfi,"",@"SHT_CUDA_INFO"
	.sectionflags	@""
	.align	4


	//----- nvinfo : EIATTR_CUDA_API_VERSION
	.align		4
        /*0000*/ 	.byte	0x04, 0x37
        /*0002*/ 	.short	(.L_7 - .L_6)
.L_6:
        /*0004*/ 	.word	0x00000082


	//----- nvinfo : EIATTR_KPARAM_INFO
	.align		4
.L_7:
        /*0008*/ 	.byte	0x04, 0x17
        /*000a*/ 	.short	(.L_9 - .L_8)
.L_8:
        /*000c*/ 	.word	0x00000000
        /*0010*/ 	.short	0x0003
        /*0012*/ 	.short	0x0018
        /*0014*/ 	.byte	0x00, 0xf0, 0x11, 0x00


	//----- nvinfo : EIATTR_KPARAM_INFO
	.align		4
.L_9:
        /*0018*/ 	.byte	0x04, 0x17
        /*001a*/ 	.short	(.L_11 - .L_10)
.L_10:
        /*001c*/ 	.word	0x00000000
        /*0020*/ 	.short	0x0002
        /*0022*/ 	.short	0x0010
        /*0024*/ 	.byte	0x00, 0xf5, 0x21, 0x00


	//----- nvinfo : EIATTR_KPARAM_INFO
	.align		4
.L_11:
        /*0028*/ 	.byte	0x04, 0x17
        /*002a*/ 	.short	(.L_13 - .L_12)
.L_12:
        /*002c*/ 	.word	0x00000000
        /*0030*/ 	.short	0x0001
        /*0032*/ 	.short	0x0008
        /*0034*/ 	.byte	0x00, 0xf5, 0x21, 0x00


	//----- nvinfo : EIATTR_KPARAM_INFO
	.align		4
.L_13:
        /*0038*/ 	.byte	0x04, 0x17
        /*003a*/ 	.short	(.L_15 - .L_14)
.L_14:
        /*003c*/ 	.word	0x00000000
        /*0040*/ 	.short	0x0000
        /*0042*/ 	.short	0x0000
        /*0044*/ 	.byte	0x00, 0xf5, 0x21, 0x00


	//----- nvinfo : EIATTR_SPARSE_MMA_MASK
	.align		4
.L_15:
        /*0048*/ 	.byte	0x03, 0x50
        /*004a*/ 	.short	0x0000


	//----- nvinfo : EIATTR_MAXREG_COUNT
	.align		4
        /*004c*/ 	.byte	0x03, 0x1b
        /*004e*/ 	.short	0x00ff


	//----- nvinfo : EIATTR_MERCURY_ISA_VERSION
	.align		4
        /*0050*/ 	.byte	0x03, 0x5f
        /*0052*/ 	.short	0x0101


	//----- nvinfo : EIATTR_VRC_CTA_INIT_COUNT
	.align		4
        /*0054*/ 	.byte	0x02, 0x4a
	.zero		1
	.zero		1


	//----- nvinfo : EIATTR_EXIT_INSTR_OFFSETS
	.align		4
        /*0058*/ 	.byte	0x04, 0x1c
        /*005a*/ 	.short	(.L_17 - .L_16)


	//   ....[0]....
.L_16:
        /*005c*/ 	.word	0x00000070


	//   ....[1]....
        /*0060*/ 	.word	0x00000130


	//----- nvinfo : EIATTR_CBANK_PARAM_SIZE
	.align		4
.L_17:
        /*0064*/ 	.byte	0x03, 0x19
        /*0066*/ 	.short	0x001c


	//----- nvinfo : EIATTR_PARAM_CBANK
	.align		4
        /*0068*/ 	.byte	0x04, 0x0a
        /*006a*/ 	.short	(.L_19 - .L_18)
	.align		4
.L_18:
        /*006c*/ 	.word	index@(.nv.constant0._Z6vecAddPKfS0_Pfi)
        /*0070*/ 	.short	0x0380
        /*0072*/ 	.short	0x001c


	//----- nvinfo : EIATTR_SW_WAR
	.align		4
.L_19:
        /*0074*/ 	.byte	0x04, 0x36
        /*0076*/ 	.short	(.L_21 - .L_20)
.L_20:
        /*0078*/ 	.word	0x00000008
.L_21:


//--------------------- .nv.callgraph             --------------------------
	.section	.nv.callgraph,"",@"SHT_CUDA_CALLGRAPH"
	.align	4
	.sectionentsize	8
	.align		4
        /*0000*/ 	.word	0x00000000
	.align		4
        /*0004*/ 	.word	0xffffffff
	.align		4
        /*0008*/ 	.word	0x00000000
	.align		4
        /*000c*/ 	.word	0xfffffffe
	.align		4
        /*0010*/ 	.word	0x00000000
	.align		4
        /*0014*/ 	.word	0xfffffffd
	.align		4
        /*0018*/ 	.word	0x00000000
	.align		4
        /*001c*/ 	.word	0xfffffffc


//--------------------- .text._Z6vecAddPKfS0_Pfi  --------------------------
	.section	.text._Z6vecAddPKfS0_Pfi,"ax",@progbits
	.align	128
        .global         _Z6vecAddPKfS0_Pfi
        .type           _Z6vecAddPKfS0_Pfi,@function
        .size           _Z6vecAddPKfS0_Pfi,(.L_x_1 - _Z6vecAddPKfS0_Pfi)
        .other          _Z6vecAddPKfS0_Pfi,@"STO_CUDA_ENTRY STV_DEFAULT"
_Z6vecAddPKfS0_Pfi:
.text._Z6vecAddPKfS0_Pfi:
[----:B------:R-:W-:Y:S01]  /*0000*/  LDC R1, c[0x0][0x37c] ;  /* 0x0000df00ff017b82 */ /* 0x000fe20000000800 */
[----:B------:R-:W0:Y:S07]  /*0010*/  S2R R0, SR_TID.X ;  /* 0x0000000000007919 */ /* 0x000e2e0000002100 */
[----:B------:R-:W0:Y:S01]  /*0020*/  S2UR UR4, SR_CTAID.X ;  /* 0x00000000000479c3 */ /* 0x000e220000002500 */
[----:B------:R-:W1:Y:S07]  /*0030*/  LDCU UR5, c[0x0][0x398] ;  /* 0x00007300ff0577ac */ /* 0x000e6e0008000800 */
[----:B------:R-:W0:Y:S02]  /*0040*/  LDC R9, c[0x0][0x360] ;  /* 0x0000d800ff097b82 */ /* 0x000e240000000800 */
[----:B0-----:R-:W-:-:S05]  /*0050*/  IMAD R9, R9, UR4, R0 ;  /* 0x0000000409097c24 */ /* 0x001fca000f8e0200 */
[----:B-1----:R-:W-:-:S13]  /*0060*/  ISETP.GE.AND P0, PT, R9, UR5, PT ;  /* 0x0000000509007c0c */ /* 0x002fda000bf06270 */
[----:B------:R-:W-:Y:S05]  /*0070*/  @P0 EXIT ;  /* 0x000000000000094d */ /* 0x000fea0003800000 */
[----:B------:R-:W0:Y:S01]  /*0080*/  LDC.64 R2, c[0x0][0x380] ;  /* 0x0000e000ff027b82 */ /* 0x000e220000000a00 */
[----:B------:R-:W1:Y:S07]  /*0090*/  LDCU.64 UR4, c[0x0][0x358] ;  /* 0x00006b00ff0477ac */ /* 0x000e6e0008000a00 */
[----:B------:R-:W2:Y:S08]  /*00a0*/  LDC.64 R4, c[0x0][0x388] ;  /* 0x0000e200ff047b82 */ /* 0x000eb00000000a00 */
[----:B------:R-:W3:Y:S01]  /*00b0*/  LDC.64 R6, c[0x0][0x390] ;  /* 0x0000e400ff067b82 */ /* 0x000ee20000000a00 */
[----:B0-----:R-:W-:-:S06]  /*00c0*/  IMAD.WIDE R2, R9, 0x4, R2 ;  /* 0x0000000409027825 */ /* 0x001fcc00078e0202 */
[----:B-1----:R-:W4:Y:S01]  /*00d0*/  LDG.E.CONSTANT R2, desc[UR4][R2.64] ;  /* 0x0000000402027981 */ /* 0x002f22000c1e9900 */
[----:B--2---:R-:W-:-:S06]  /*00e0*/  IMAD.WIDE R4, R9, 0x4, R4 ;  /* 0x0000000409047825 */ /* 0x004fcc00078e0204 */
[----:B------:R-:W4:Y:S01]  /*00f0*/  LDG.E.CONSTANT R5, desc[UR4][R4.64] ;  /* 0x0000000404057981 */ /* 0x000f22000c1e9900 */
[----:B---3--:R-:W-:-:S04]  /*0100*/  IMAD.WIDE R6, R9, 0x4, R6 ;  /* 0x0000000409067825 */ /* 0x008fc800078e0206 */
[----:B----4-:R-:W-:-:S05]  /*0110*/  FADD R9, R2, R5 ;  /* 0x0000000502097221 */ /* 0x010fca0000000000 */
[----:B------:R-:W-:Y:S01]  /*0120*/  STG.E desc[UR4][R6.64], R9 ;  /* 0x0000000906007986 */ /* 0x000fe2000c101904 */
[----:B------:R-:W-:Y:S05]  /*0130*/  EXIT ;  /* 0x000000000000794d */ /* 0x000fea0003800000 */
.L_x_0:
[----:B------:R-:W-:-:S00]  /*0140*/  BRA `(.L_x_0) ;  /* 0xfffffffc00fc7947 */ /* 0x000fc0000383ffff */
[----:B------:R-:W-:-:S00]  /*0150*/  NOP ;  /* 0x0000000000007918 */ /* 0x000fc00000000000 */
        /* <DEDUP_REMOVED lines=10> */
.L_x_1:


//--------------------- .nv.shared.reserved.0     --------------------------
	.section	.nv.shared.reserved.0,"aw",@nobits
	.weak		__nv_reservedSMEM_offset_0_alias
	.size		__nv_reservedSMEM_offset_0_alias, 0, 64
	.other		__nv_reservedSMEM_offset_0_alias,@"STO_CUDA_RESERVED_SHARED STV_DEFAULT"
__nv_reservedSMEM_offset_0_alias:
	.zero		0
	.zero		64


//--------------------- .nv.constant0._Z6vecAddPKfS0_Pfi --------------------------
	.section	.nv.constant0._Z6vecAddPKfS0_Pfi,"a",@progbits
	.sectionflags	@""
	.align	4
.nv.constant0._Z6vecAddPKfS0_Pfi:
	.zero		924


//--------------------- SYMBOLS --------------------------

	.type		.nv.reservedSmem.offset0,@object
	.size		.nv.reservedSmem.offset0,0x4
